	.headerflags	@"EF_CUDA_TEXMODE_UNIFIED EF_CUDA_64BIT_ADDRESS EF_CUDA_SM89 EF_CUDA_VIRTUAL_SM(EF_CUDA_SM89)"
	.elftype	@"ET_EXEC"


//--------------------- .nv.info                  --------------------------
	.section	.nv.info,"",@"SHT_CUDA_INFO"
	.align	4


	//----- nvinfo : EIATTR_REGCOUNT
	.align		4
        /*0000*/ 	.byte	0x04, 0x2f
        /*0002*/ 	.short	(.L_1 - .L_0)
	.align		4
.L_0:
        /*0004*/ 	.word	index@(triton__0d1d2d3d4d5d6d7d8d9d10d11d12d13de14de)
        /*0008*/ 	.word	0x00000040


	//----- nvinfo : EIATTR_MAX_STACK_SIZE
	.align		4
.L_1:
        /*000c*/ 	.byte	0x04, 0x23
        /*000e*/ 	.short	(.L_3 - .L_2)
	.align		4
.L_2:
        /*0010*/ 	.word	index@(triton__0d1d2d3d4d5d6d7d8d9d10d11d12d13de14de)
        /*0014*/ 	.word	0x00000000


	//----- nvinfo : EIATTR_MIN_STACK_SIZE
	.align		4
.L_3:
        /*0018*/ 	.byte	0x04, 0x12
        /*001a*/ 	.short	(.L_5 - .L_4)
	.align		4
.L_4:
        /*001c*/ 	.word	index@(triton__0d1d2d3d4d5d6d7d8d9d10d11d12d13de14de)
        /*0020*/ 	.word	0x00000000


	//----- nvinfo : EIATTR_FRAME_SIZE
	.align		4
.L_5:
        /*0024*/ 	.byte	0x04, 0x11
        /*0026*/ 	.short	(.L_7 - .L_6)
	.align		4
.L_6:
        /*0028*/ 	.word	index@(triton__0d1d2d3d4d5d6d7d8d9d10d11d12d13de14de)
        /*002c*/ 	.word	0x00000000
.L_7:


//--------------------- .nv.info.triton__0d1d2d3d4d5d6d7d8d9d10d11d12d13de14de --------------------------
	.section	.nv.info.triton__0d1d2d3d4d5d6d7d8d9d10d11d12d13de14de,"",@"SHT_CUDA_INFO"
	.align	4


	//----- nvinfo : EIATTR_CUDA_API_VERSION
	.align		4
        /*0000*/ 	.byte	0x04, 0x37
        /*0002*/ 	.short	(.L_9 - .L_8)
.L_8:
        /*0004*/ 	.word	0x0000007b


	//----- nvinfo : EIATTR_PARAM_CBANK
	.align		4
.L_9:
        /*0008*/ 	.byte	0x04, 0x0a
        /*000a*/ 	.short	(.L_11 - .L_10)
	.align		4
.L_10:
        /*000c*/ 	.word	index@(.nv.constant0.triton__0d1d2d3d4d5d6d7d8d9d10d11d12d13de14de)
        /*0010*/ 	.short	0x0160
        /*0012*/ 	.short	0x0070


	//----- nvinfo : EIATTR_CBANK_PARAM_SIZE
	.align		4
.L_11:
        /*0014*/ 	.byte	0x03, 0x19
        /*0016*/ 	.short	0x0070


	//----- nvinfo : EIATTR_KPARAM_INFO
	.align		4
        /*0018*/ 	.byte	0x04, 0x17
        /*001a*/ 	.short	(.L_13 - .L_12)
.L_12:
        /*001c*/ 	.word	0x00000000
        /*0020*/ 	.short	0x000e
        /*0022*/ 	.short	0x006c
        /*0024*/ 	.byte	0x00, 0xf0, 0x11, 0x00


	//----- nvinfo : EIATTR_KPARAM_INFO
	.align		4
.L_13:
        /*0028*/ 	.byte	0x04, 0x17
        /*002a*/ 	.short	(.L_15 - .L_14)
.L_14:
        /*002c*/ 	.word	0x00000000
        /*0030*/ 	.short	0x000d
        /*0032*/ 	.short	0x0068
        /*0034*/ 	.byte	0x00, 0xf0, 0x11, 0x00


	//----- nvinfo : EIATTR_KPARAM_INFO
	.align		4
.L_15:
        /*0038*/ 	.byte	0x04, 0x17
        /*003a*/ 	.short	(.L_17 - .L_16)
.L_16:
        /*003c*/ 	.word	0x00000000
        /*0040*/ 	.short	0x000c
        /*0042*/ 	.short	0x0060
        /*0044*/ 	.byte	0x00, 0xf0, 0x21, 0x00


	//----- nvinfo : EIATTR_KPARAM_INFO
	.align		4
.L_17:
        /*0048*/ 	.byte	0x04, 0x17
        /*004a*/ 	.short	(.L_19 - .L_18)
.L_18:
        /*004c*/ 	.word	0x00000000
        /*0050*/ 	.short	0x000b
        /*0052*/ 	.short	0x0058
        /*0054*/ 	.byte	0x00, 0xf0, 0x21, 0x00


	//----- nvinfo : EIATTR_KPARAM_INFO
	.align		4
.L_19:
        /*0058*/ 	.byte	0x04, 0x17
        /*005a*/ 	.short	(.L_21 - .L_20)
.L_20:
        /*005c*/ 	.word	0x00000000
        /*0060*/ 	.short	0x000a
        /*0062*/ 	.short	0x0050
        /*0064*/ 	.byte	0x00, 0xf0, 0x21, 0x00


	//----- nvinfo : EIATTR_KPARAM_INFO
	.align		4
.L_21:
        /*0068*/ 	.byte	0x04, 0x17
        /*006a*/ 	.short	(.L_23 - .L_22)
.L_22:
        /*006c*/ 	.word	0x00000000
        /*0070*/ 	.short	0x0009
        /*0072*/ 	.short	0x0048
        /*0074*/ 	.byte	0x00, 0xf0, 0x21, 0x00


	//----- nvinfo : EIATTR_KPARAM_INFO
	.align		4
.L_23:
        /*0078*/ 	.byte	0x04, 0x17
        /*007a*/ 	.short	(.L_25 - .L_24)
.L_24:
        /*007c*/ 	.word	0x00000000
        /*0080*/ 	.short	0x0008
        /*0082*/ 	.short	0x0040
        /*0084*/ 	.byte	0x00, 0xf0, 0x21, 0x00


	//----- nvinfo : EIATTR_KPARAM_INFO
	.align		4
.L_25:
        /*0088*/ 	.byte	0x04, 0x17
        /*008a*/ 	.short	(.L_27 - .L_26)
.L_26:
        /*008c*/ 	.word	0x00000000
        /*0090*/ 	.short	0x0007
        /*0092*/ 	.short	0x0038
        /*0094*/ 	.byte	0x00, 0xf0, 0x21, 0x00


	//----- nvinfo : EIATTR_KPARAM_INFO
	.align		4
.L_27:
        /*0098*/ 	.byte	0x04, 0x17
        /*009a*/ 	.short	(.L_29 - .L_28)
.L_28:
        /*009c*/ 	.word	0x00000000
        /*00a0*/ 	.short	0x0006
        /*00a2*/ 	.short	0x0030
        /*00a4*/ 	.byte	0x00, 0xf0, 0x21, 0x00


	//----- nvinfo : EIATTR_KPARAM_INFO
	.align		4
.L_29:
        /*00a8*/ 	.byte	0x04, 0x17
        /*00aa*/ 	.short	(.L_31 - .L_30)
.L_30:
        /*00ac*/ 	.word	0x00000000
        /*00b0*/ 	.short	0x0005
        /*00b2*/ 	.short	0x0028
        /*00b4*/ 	.byte	0x00, 0xf0, 0x21, 0x00


	//----- nvinfo : EIATTR_KPARAM_INFO
	.align		4
.L_31:
        /*00b8*/ 	.byte	0x04, 0x17
        /*00ba*/ 	.short	(.L_33 - .L_32)
.L_32:
        /*00bc*/ 	.word	0x00000000
        /*00c0*/ 	.short	0x0004
        /*00c2*/ 	.short	0x0020
        /*00c4*/ 	.byte	0x00, 0xf0, 0x21, 0x00


	//----- nvinfo : EIATTR_KPARAM_INFO
	.align		4
.L_33:
        /*00c8*/ 	.byte	0x04, 0x17
        /*00ca*/ 	.short	(.L_35 - .L_34)
.L_34:
        /*00cc*/ 	.word	0x00000000
        /*00d0*/ 	.short	0x0003
        /*00d2*/ 	.short	0x0018
        /*00d4*/ 	.byte	0x00, 0xf0, 0x21, 0x00


	//----- nvinfo : EIATTR_KPARAM_INFO
	.align		4
.L_35:
        /*00d8*/ 	.byte	0x04, 0x17
        /*00da*/ 	.short	(.L_37 - .L_36)
.L_36:
        /*00dc*/ 	.word	0x00000000
        /*00e0*/ 	.short	0x0002
        /*00e2*/ 	.short	0x0010
        /*00e4*/ 	.byte	0x00, 0xf0, 0x21, 0x00


	//----- nvinfo : EIATTR_KPARAM_INFO
	.align		4
.L_37:
        /*00e8*/ 	.byte	0x04, 0x17
        /*00ea*/ 	.short	(.L_39 - .L_38)
.L_38:
        /*00ec*/ 	.word	0x00000000
        /*00f0*/ 	.short	0x0001
        /*00f2*/ 	.short	0x0008
        /*00f4*/ 	.byte	0x00, 0xf0, 0x21, 0x00


	//----- nvinfo : EIATTR_KPARAM_INFO
	.align		4
.L_39:
        /*00f8*/ 	.byte	0x04, 0x17
        /*00fa*/ 	.short	(.L_41 - .L_40)
.L_40:
        /*00fc*/ 	.word	0x00000000
        /*0100*/ 	.short	0x0000
        /*0102*/ 	.short	0x0000
        /*0104*/ 	.byte	0x00, 0xf0, 0x21, 0x00


	//----- nvinfo : EIATTR_MAXREG_COUNT
	.align		4
.L_41:
        /*0108*/ 	.byte	0x03, 0x1b
        /*010a*/ 	.short	0x00ff


	//----- nvinfo : EIATTR_COOP_GROUP_MASK_REGIDS
	.align		4
        /*010c*/ 	.byte	0x04, 0x29
        /*010e*/ 	.short	(.L_43 - .L_42)


	//   ....[0]....
.L_42:
        /*0110*/ 	.word	0xffffffff


	//   ....[1]....
        /*0114*/ 	.word	0xffffffff


	//   ....[2]....
        /*0118*/ 	.word	0xffffffff


	//   ....[3]....
        /*011c*/ 	.word	0xffffffff


	//   ....[4]....
        /*0120*/ 	.word	0xffffffff


	//   ....[5]....
        /*0124*/ 	.word	0xffffffff


	//   ....[6]....
        /*0128*/ 	.word	0xffffffff


	//   ....[7]....
        /*012c*/ 	.word	0xffffffff


	//   ....[8]....
        /*0130*/ 	.word	0xffffffff


	//   ....[9]....
        /*0134*/ 	.word	0xffffffff


	//   ....[10]....
        /*0138*/ 	.word	0xffffffff


	//   ....[11]....
        /*013c*/ 	.word	0xffffffff


	//   ....[12]....
        /*0140*/ 	.word	0xffffffff


	//   ....[13]....
        /*0144*/ 	.word	0xffffffff


	//   ....[14]....
        /*0148*/ 	.word	0xffffffff


	//   ....[15]....
        /*014c*/ 	.word	0xffffffff


	//   ....[16]....
        /*0150*/ 	.word	0xffffffff


	//   ....[17]....
        /*0154*/ 	.word	0xffffffff


	//   ....[18]....
        /*0158*/ 	.word	0xffffffff


	//   ....[19]....
        /*015c*/ 	.word	0xffffffff


	//   ....[20]....
        /*0160*/ 	.word	0xffffffff


	//   ....[21]....
        /*0164*/ 	.word	0xffffffff


	//   ....[22]....
        /*0168*/ 	.word	0xffffffff


	//   ....[23]....
        /*016c*/ 	.word	0xffffffff


	//----- nvinfo : EIATTR_COOP_GROUP_INSTR_OFFSETS
	.align		4
.L_43:
        /*0170*/ 	.byte	0x04, 0x28
        /*0172*/ 	.short	(.L_45 - .L_44)


	//   ....[0]....
.L_44:
        /*0174*/ 	.word	0x00001200


	//   ....[1]....
        /*0178*/ 	.word	0x00001240


	//   ....[2]....
        /*017c*/ 	.word	0x00001260


	//   ....[3]....
        /*0180*/ 	.word	0x00001290


	//   ....[4]....
        /*0184*/ 	.word	0x000012c0


	//   ....[5]....
        /*0188*/ 	.word	0x00001310


	//   ....[6]....
        /*018c*/ 	.word	0x00001340


	//   ....[7]....
        /*0190*/ 	.word	0x00001380


	//   ....[8]....
        /*0194*/ 	.word	0x000013f0


	//   ....[9]....
        /*0198*/ 	.word	0x00001420


	//   ....[10]....
        /*019c*/ 	.word	0x00001440


	//   ....[11]....
        /*01a0*/ 	.word	0x00001450


	//   ....[12]....
        /*01a4*/ 	.word	0x000014a0


	//   ....[13]....
        /*01a8*/ 	.word	0x00001510


	//   ....[14]....
        /*01ac*/ 	.word	0x000015b0


	//   ....[15]....
        /*01b0*/ 	.word	0x000015d0


	//   ....[16]....
        /*01b4*/ 	.word	0x000015e0


	//   ....[17]....
        /*01b8*/ 	.word	0x00001600


	//   ....[18]....
        /*01bc*/ 	.word	0x00001620


	//   ....[19]....
        /*01c0*/ 	.word	0x00001640


	//   ....[20]....
        /*01c4*/ 	.word	0x00001660


	//   ....[21]....
        /*01c8*/ 	.word	0x00001770


	//   ....[22]....
        /*01cc*/ 	.word	0x00001790


	//   ....[23]....
        /*01d0*/ 	.word	0x000017b0


	//----- nvinfo : EIATTR_EXIT_INSTR_OFFSETS
	.align		4
.L_45:
        /*01d4*/ 	.byte	0x04, 0x1c
        /*01d6*/ 	.short	(.L_47 - .L_46)


	//   ....[0]....
.L_46:
        /*01d8*/ 	.word	0x000017f0


	//   ....[1]....
        /*01dc*/ 	.word	0x00001840


	//----- nvinfo : EIATTR_MAX_THREADS
	.align		4
.L_47:
        /*01e0*/ 	.byte	0x04, 0x05
        /*01e2*/ 	.short	(.L_49 - .L_48)
.L_48:
        /*01e4*/ 	.word	0x00000100
        /*01e8*/ 	.word	0x00000001
        /*01ec*/ 	.word	0x00000001
.L_49:


//--------------------- .nv.rel.action            --------------------------
	.section	.nv.rel.action,"",@"SHT_CUDA_RELOCINFO"
	.align	8
	.sectionentsize	8
        /*0000*/ 	.byte	0x73, 0x00, 0x00, 0x00, 0x00, 0x00, 0x00, 0x00, 0x00, 0x00, 0x00, 0x11, 0x25, 0x00, 0x05, 0x36


//--------------------- .nv.constant0.triton__0d1d2d3d4d5d6d7d8d9d10d11d12d13de14de --------------------------
	.section	.nv.constant0.triton__0d1d2d3d4d5d6d7d8d9d10d11d12d13de14de,"a",@progbits
	.align	4
.nv.constant0.triton__0d1d2d3d4d5d6d7d8d9d10d11d12d13de14de:
	.zero		464


//--------------------- .text.triton__0d1d2d3d4d5d6d7d8d9d10d11d12d13de14de --------------------------
	.section	.text.triton__0d1d2d3d4d5d6d7d8d9d10d11d12d13de14de,"ax",@progbits
	.sectionflags	@"SHF_BARRIERS=1"
	.sectioninfo	@"SHI_REGISTERS=64"
	.align	128
        .global         triton__0d1d2d3d4d5d6d7d8d9d10d11d12d13de14de
        .type           triton__0d1d2d3d4d5d6d7d8d9d10d11d12d13de14de,@function
        .size           triton__0d1d2d3d4d5d6d7d8d9d10d11d12d13de14de,(.L_x_3 - triton__0d1d2d3d4d5d6d7d8d9d10d11d12d13de14de)
        .other          triton__0d1d2d3d4d5d6d7d8d9d10d11d12d13de14de,@"STO_CUDA_ENTRY STV_DEFAULT"
triton__0d1d2d3d4d5d6d7d8d9d10d11d12d13de14de:
.text.triton__0d1d2d3d4d5d6d7d8d9d10d11d12d13de14de:
[----:B------:R-:W-:-:S02]  /*0000*/  MOV R1, c[0x0][0x28] ;  /* 0x00000a0000017a02 */ /* 0x000fc40000000f00 */
[----:B------:R-:W0:Y:S01]  /*0010*/  S2R R0, SR_CTAID.X ;  /* 0x0000000000007919 */ /* 0x000e220000002500 */
[----:B------:R-:W-:Y:S01]  /*0020*/  MOV R13, 0x4 ;  /* 0x00000004000d7802 */ /* 0x000fe20000000f00 */
[----:B------:R-:W-:Y:S01]  /*0030*/  CS2R R6, SRZ ;  /* 0x0000000000067805 */ /* 0x000fe2000001ff00 */
[----:B------:R-:W-:Y:S01]  /*0040*/  ULDC.64 UR4, c[0x0][0x118] ;  /* 0x0000460000047ab9 */ /* 0x000fe20000000a00 */
[C---:B0-----:R-:W-:Y:S02]  /*0050*/  ISETP.GE.AND P0, PT, R0.reuse, 0x900, PT ;  /* 0x000009000000780c */ /* 0x041fe40003f06270 */
[----:B------:R-:W-:-:S11]  /*0060*/  IMAD.WIDE R12, R0, R13, c[0x0][0x180] ;  /* 0x00006000000c7625 */ /* 0x000fd600078e020d */
[----:B------:R-:W2:Y:S01]  /*0070*/  @!P0 LDG.E.EL R6, [R12.64] ;  /* 0x000000040c068981 */ /* 0x000ea2000c2e1900 */
[----:B------:R-:W-:Y:S01]  /*0080*/  CS2R R10, SRZ ;  /* 0x00000000000a7805 */ /* 0x000fe2000001ff00 */
[----:B------:R-:W-:Y:S01]  /*0090*/  CS2R R2, SRZ ;  /* 0x0000000000027805 */ /* 0x000fe2000001ff00 */
[----:B------:R-:W-:Y:S01]  /*00a0*/  CS2R R4, SRZ ;  /* 0x0000000000047805 */ /* 0x000fe2000001ff00 */
[----:B------:R-:W-:Y:S01]  /*00b0*/  MOV R25, RZ ;  /* 0x000000ff00197202 */ /* 0x000fe20000000f00 */
[----:B------:R-:W-:Y:S01]  /*00c0*/  CS2R R8, SRZ ;  /* 0x0000000000087805 */ /* 0x000fe2000001ff00 */
[----:B------:R-:W-:Y:S01]  /*00d0*/  CS2R R32, SRZ ;  /* 0x0000000000207805 */ /* 0x000fe2000001ff00 */
[----:B------:R-:W-:Y:S01]  /*00e0*/  MOV R34, RZ ;  /* 0x000000ff00227202 */ /* 0x000fe20000000f00 */
[----:B------:R-:W-:Y:S01]  /*00f0*/  UPLOP3.LUT UP0, UPT, UPT, UPT, UPT, 0x80, 0x0 ;  /* 0x000000000000789c */ /* 0x000fe20003f0f070 */
[----:B--2---:R-:W-:-:S01]  /*0100*/  FADD R6, R6, 1 ;  /* 0x3f80000006067421 */ /* 0x004fc20000000000 */
.L_x_1:
[----:B------:R-:W0:Y:S01]  /*0110*/  S2R R12, SR_TID.X ;  /* 0x00000000000c7919 */ /* 0x000e220000002100 */
[----:B------:R-:W-:Y:S01]  /*0120*/  MOV R40, 0x2 ;  /* 0x0000000200287802 */ /* 0x000fe20000000f00 */
[----:B------:R-:W-:Y:S01]  /*0130*/  ULDC.64 UR4, c[0x0][0x118] ;  /* 0x0000460000047ab9 */ /* 0x000fe20000000a00 */
[----:B------:R-:W-:-:S02]  /*0140*/  PRMT R24, RZ, 0x7610, R24 ;  /* 0x00007610ff187816 */ /* 0x000fc40000000018 */
[----:B------:R-:W-:Y:S02]  /*0150*/  PRMT R26, RZ, 0x7610, R26 ;  /* 0x00007610ff1a7816 */ /* 0x000fe4000000001a */
[----:B------:R-:W-:Y:S02]  /*0160*/  PRMT R27, RZ, 0x7610, R27 ;  /* 0x00007610ff1b7816 */ /* 0x000fe4000000001b */
[----:B------:R-:W-:Y:S02]  /*0170*/  PRMT R29, RZ, 0x7610, R29 ;  /* 0x00007610ff1d7816 */ /* 0x000fe4000000001d */
[----:B0-----:R-:W-:Y:S02]  /*0180*/  LOP3.LUT R38, R12, 0xff, RZ, 0xc0, !PT ;  /* 0x000000ff0c267812 */ /* 0x001fe400078ec0ff */
[C---:B------:R-:W-:Y:S02]  /*0190*/  LOP3.LUT R53, R25.reuse, 0xff, R12, 0xf8, !PT ;  /* 0x000000ff19357812 */ /* 0x040fe400078ef80c */
[----:B------:R-:W-:-:S02]  /*01a0*/  LOP3.LUT R47, R25, 0x100, R38, 0xfe, !PT ;  /* 0x00000100192f7812 */ /* 0x000fc400078efe26 */
[----:B------:R-:W-:Y:S01]  /*01b0*/  LOP3.LUT R43, R25, 0x200, R38, 0xfe, !PT ;  /* 0x00000200192b7812 */ /* 0x000fe200078efe26 */
[----:B------:R-:W-:Y:S01]  /*01c0*/  IMAD R53, R53, 0x900, R0 ;  /* 0x0000090035357824 */ /* 0x000fe200078e0200 */
[----:B------:R-:W-:Y:S01]  /*01d0*/  LOP3.LUT R45, R25, 0x300, R38, 0xfe, !PT ;  /* 0x00000300192d7812 */ /* 0x000fe200078efe26 */
[--C-:B------:R-:W-:Y:S02]  /*01e0*/  IMAD R47, R47, 0x900, R0.reuse ;  /* 0x000009002f2f7824 */ /* 0x100fe400078e0200 */
[--C-:B------:R-:W-:Y:S02]  /*01f0*/  IMAD R43, R43, 0x900, R0.reuse ;  /* 0x000009002b2b7824 */ /* 0x100fe400078e0200 */
[----:B------:R-:W-:Y:S02]  /*0200*/  IMAD R45, R45, 0x900, R0 ;  /* 0x000009002d2d7824 */ /* 0x000fe400078e0200 */
[----:B------:R-:W-:-:S04]  /*0210*/  IMAD.WIDE R12, R53, R40, c[0x0][0x170] ;  /* 0x00005c00350c7625 */ /* 0x000fc800078e0228 */
[-C--:B------:R-:W-:Y:S01]  /*0220*/  IMAD.WIDE R18, R47, R40.reuse, c[0x0][0x170] ;  /* 0x00005c002f127625 */ /* 0x080fe200078e0228 */
[----:B------:R0:W2:Y:S03]  /*0230*/  @!P0 LDG.E.EF.U16 R24, [R12.64] ;  /* 0x000000040c188981 */ /* 0x0000a6000c0e1500 */
[-C--:B------:R-:W-:Y:S01]  /*0240*/  IMAD.WIDE R20, R43, R40.reuse, c[0x0][0x170] ;  /* 0x00005c002b147625 */ /* 0x080fe200078e0228 */
[----:B------:R1:W3:Y:S03]  /*0250*/  @!P0 LDG.E.EF.U16 R26, [R18.64] ;  /* 0x00000004121a8981 */ /* 0x0002e6000c0e1500 */
[-C--:B------:R-:W-:Y:S01]  /*0260*/  IMAD.WIDE R30, R45, R40.reuse, c[0x0][0x170] ;  /* 0x00005c002d1e7625 */ /* 0x080fe200078e0228 */
[----:B------:R4:W5:Y:S04]  /*0270*/  @!P0 LDG.E.EF.U16 R27, [R20.64] ;  /* 0x00000004141b8981 */ /* 0x000968000c0e1500 */
[----:B------:R0:W5:Y:S01]  /*0280*/  @!P0 LDG.E.EF.U16 R29, [R30.64] ;  /* 0x000000041e1d8981 */ /* 0x000162000c0e1500 */
[----:B------:R-:W-:Y:S01]  /*0290*/  PRMT R46, RZ, 0x7610, R46 ;  /* 0x00007610ff2e7816 */ /* 0x000fe2000000002e */
[----:B------:R-:W-:Y:S01]  /*02a0*/  IMAD.WIDE R14, R53, R40, c[0x0][0x160] ;  /* 0x00005800350e7625 */ /* 0x000fe200078e0228 */
[----:B------:R-:W-:-:S02]  /*02b0*/  PRMT R35, RZ, 0x7610, R35 ;  /* 0x00007610ff237816 */ /* 0x000fc40000000023 */
[----:B------:R-:W-:Y:S01]  /*02c0*/  PRMT R23, RZ, 0x7610, R23 ;  /* 0x00007610ff177816 */ /* 0x000fe20000000017 */
[-C--:B------:R-:W-:Y:S01]  /*02d0*/  IMAD.WIDE R16, R53, R40.reuse, c[0x0][0x168] ;  /* 0x00005a0035107625 */ /* 0x080fe200078e0228 */
[----:B------:R-:W-:Y:S01]  /*02e0*/  PRMT R22, RZ, 0x7610, R22 ;  /* 0x00007610ff167816 */ /* 0x000fe20000000016 */
[----:B------:R1:W5:Y:S02]  /*02f0*/  @!P0 LDG.E.EF.U16 R46, [R14.64] ;  /* 0x000000040e2e8981 */ /* 0x000364000c0e1500 */
[CC--:B------:R-:W-:Y:S01]  /*0300*/  IMAD.WIDE R36, R47.reuse, R40.reuse, c[0x0][0x160] ;  /* 0x000058002f247625 */ /* 0x0c0fe200078e0228 */
[----:B------:R-:W-:Y:S01]  /*0310*/  PRMT R48, RZ, 0x7610, R48 ;  /* 0x00007610ff307816 */ /* 0x000fe20000000030 */
[----:B------:R1:W5:Y:S01]  /*0320*/  @!P0 LDG.E.EF.U16 R35, [R16.64] ;  /* 0x0000000410238981 */ /* 0x000362000c0e1500 */
[----:B0-----:R-:W-:Y:S01]  /*0330*/  PRMT R30, RZ, 0x7610, R30 ;  /* 0x00007610ff1e7816 */ /* 0x001fe2000000001e */
[-C--:B------:R-:W-:Y:S01]  /*0340*/  IMAD.WIDE R12, R47, R40.reuse, c[0x0][0x168] ;  /* 0x00005a002f0c7625 */ /* 0x080fe200078e0228 */
[----:B------:R-:W-:Y:S01]  /*0350*/  PRMT R28, RZ, 0x7610, R28 ;  /* 0x00007610ff1c7816 */ /* 0x000fe2000000001c */
[----:B------:R2:W5:Y:S01]  /*0360*/  @!P0 LDG.E.EF.U16 R23, [R36.64] ;  /* 0x0000000424178981 */ /* 0x000562000c0e1500 */
[----:B------:R-:W-:Y:S01]  /*0370*/  PRMT R50, RZ, 0x7610, R50 ;  /* 0x00007610ff327816 */ /* 0x000fe20000000032 */
[-C--:B----4-:R-:W-:Y:S01]  /*0380*/  IMAD.WIDE R20, R43, R40.reuse, c[0x0][0x160] ;  /* 0x000058002b147625 */ /* 0x090fe200078e0228 */
[----:B------:R-:W-:Y:S01]  /*0390*/  MOV R44, 0x4 ;  /* 0x00000004002c7802 */ /* 0x000fe20000000f00 */
[----:B------:R0:W4:Y:S02]  /*03a0*/  @!P0 LDG.E.EF.U16 R22, [R12.64] ;  /* 0x000000040c168981 */ /* 0x000124000c0e1500 */
[-C--:B-1----:R-:W-:Y:S01]  /*03b0*/  IMAD.WIDE R18, R45, R40.reuse, c[0x0][0x160] ;  /* 0x000058002d127625 */ /* 0x082fe200078e0228 */
[----:B------:R-:W-:Y:S01]  /*03c0*/  SHF.L.U32 R42, R38, 0x1, RZ ;  /* 0x00000001262a7819 */ /* 0x000fe200000006ff */
[----:B------:R1:W4:Y:S02]  /*03d0*/  @!P0 LDG.E.EF.U16 R48, [R20.64] ;  /* 0x0000000414308981 */ /* 0x000324000c0e1500 */
[-C--:B------:R-:W-:Y:S01]  /*03e0*/  IMAD.WIDE R14, R43, R40.reuse, c[0x0][0x168] ;  /* 0x00005a002b0e7625 */ /* 0x080fe200078e0228 */
[----:B------:R-:W-:Y:S01]  /*03f0*/  MOV R31, RZ ;  /* 0x000000ff001f7202 */ /* 0x000fe20000000f00 */
[----:B------:R1:W4:Y:S02]  /*0400*/  @!P0 LDG.E.EF.U16 R30, [R18.64] ;  /* 0x00000004121e8981 */ /* 0x000324000c0e1500 */
[----:B------:R-:W-:Y:S01]  /*0410*/  IMAD.WIDE R16, R45, R40, c[0x0][0x168] ;  /* 0x00005a002d107625 */ /* 0x000fe200078e0228 */
[----:B------:R-:W-:Y:S01]  /*0420*/  MOV R39, RZ ;  /* 0x000000ff00277202 */ /* 0x000fe20000000f00 */
[----:B------:R1:W4:Y:S01]  /*0430*/  @!P0 LDG.E.EF.U16 R28, [R14.64] ;  /* 0x000000040e1c8981 */ /* 0x000322000c0e1500 */
[----:B------:R-:W-:Y:S01]  /*0440*/  MOV R49, RZ ;  /* 0x000000ff00317202 */ /* 0x000fe20000000f00 */
[----:B0-----:R-:W-:-:S02]  /*0450*/  IMAD.WIDE R12, R53, R44, c[0x0][0x188] ;  /* 0x00006200350c7625 */ /* 0x001fc400078e022c */
[----:B------:R0:W4:Y:S01]  /*0460*/  @!P0 LDG.E.EF.U16 R50, [R16.64] ;  /* 0x0000000410328981 */ /* 0x000122000c0e1500 */
[----:B------:R-:W-:Y:S01]  /*0470*/  MOV R51, RZ ;  /* 0x000000ff00337202 */ /* 0x000fe20000000f00 */
[-C--:B-1----:R-:W-:Y:S02]  /*0480*/  IMAD.WIDE R14, R47, R44.reuse, c[0x0][0x188] ;  /* 0x000062002f0e7625 */ /* 0x082fe400078e022c */
[----:B------:R-:W-:Y:S06]  /*0490*/  BAR.SYNC 0x0 ;  /* 0x0000000000007b1d */ /* 0x000fec0000000000 */
[----:B0-----:R-:W-:Y:S01]  /*04a0*/  IMAD.WIDE R16, R43, R44, c[0x0][0x188] ;  /* 0x000062002b107625 */ /* 0x001fe200078e022c */
[----:B--2---:R-:W-:-:S02]  /*04b0*/  SEL R37, R24, RZ, !P0 ;  /* 0x000000ff18257207 */ /* 0x004fc40004000000 */
[----:B---3--:R-:W-:Y:S02]  /*04c0*/  SEL R41, R26, RZ, !P0 ;  /* 0x000000ff1a297207 */ /* 0x008fe40004000000 */
[----:B-----5:R-:W-:Y:S02]  /*04d0*/  SEL R27, R27, RZ, !P0 ;  /* 0x000000ff1b1b7207 */ /* 0x020fe40004000000 */
[----:B------:R-:W-:Y:S01]  /*04e0*/  SEL R29, R29, RZ, !P0 ;  /* 0x000000ff1d1d7207 */ /* 0x000fe20004000000 */
[----:B------:R0:W-:Y:S04]  /*04f0*/  STS.U16 [R42], R37 ;  /* 0x000000252a007388 */ /* 0x0001e80000000400 */
[----:B------:R-:W-:Y:S04]  /*0500*/  STS.U16 [R42+0x200], R41 ;  /* 0x000200292a007388 */ /* 0x000fe80000000400 */
[----:B------:R-:W-:Y:S01]  /*0510*/  STS.U16 [R42+0x400], R27 ;  /* 0x0004001b2a007388 */ /* 0x000fe20000000400 */
[----:B0-----:R-:W-:-:S03]  /*0520*/  IMAD.WIDE R36, R45, R44, c[0x0][0x188] ;  /* 0x000062002d247625 */ /* 0x001fc600078e022c */
[----:B------:R-:W-:Y:S04]  /*0530*/  STS.U16 [R42+0x600], R29 ;  /* 0x0006001d2a007388 */ /* 0x000fe80000000400 */
[----:B------:R-:W-:Y:S06]  /*0540*/  BAR.SYNC 0x0 ;  /* 0x0000000000007b1d */ /* 0x000fec0000000000 */
[----:B------:R0:W2:Y:S04]  /*0550*/  @!P0 LDG.E.EF R31, [R12.64] ;  /* 0x000000040c1f8981 */ /* 0x0000a8000c0e1900 */
[----:B------:R1:W3:Y:S04]  /*0560*/  @!P0 LDG.E.EF R39, [R14.64] ;  /* 0x000000040e278981 */ /* 0x0002e8000c0e1900 */
[----:B------:R5:W4:Y:S04]  /*0570*/  @!P0 LDG.E.EF R49, [R16.64] ;  /* 0x0000000410318981 */ /* 0x000b28000c0e1900 */
[----:B------:R0:W4:Y:S01]  /*0580*/  @!P0 LDG.E.EF R51, [R36.64] ;  /* 0x0000000424338981 */ /* 0x000122000c0e1900 */
[----:B------:R-:W-:-:S02]  /*0590*/  SHF.L.U32 R18, R38, 0x2, RZ ;  /* 0x0000000226127819 */ /* 0x000fc400000006ff */
[----:B------:R-:W-:Y:S01]  /*05a0*/  MOV R54, 0x2 ;  /* 0x0000000200367802 */ /* 0x000fe20000000f00 */
[----:B------:R-:W2:Y:S01]  /*05b0*/  LDS.64 R40, [R38.X8] ;  /* 0x0000000026287984 */ /* 0x000ea20000008a00 */
[----:B------:R-:W-:-:S05]  /*05c0*/  LOP3.LUT R21, R25, R18, RZ, 0xfc, !PT ;  /* 0x0000001219157212 */ /* 0x000fca00078efcff */
[----:B------:R-:W-:Y:S01]  /*05d0*/  IMAD.WIDE.U32 R24, R21, R44, c[0x0][0x178] ;  /* 0x00005e0015187625 */ /* 0x000fe200078e002c */
[----:B------:R-:W-:Y:S02]  /*05e0*/  PRMT R52, RZ, 0x7610, R52 ;  /* 0x00007610ff347816 */ /* 0x000fe40000000034 */
[----:B------:R-:W-:Y:S01]  /*05f0*/  PRMT R20, RZ, 0x7610, R20 ;  /* 0x00007610ff147816 */ /* 0x000fe20000000014 */
[-C--:B------:R-:W-:Y:S01]  /*0600*/  IMAD.WIDE R18, R53, R54.reuse, c[0x0][0x198] ;  /* 0x0000660035127625 */ /* 0x080fe200078e0236 */
[----:B0-----:R-:W-:Y:S01]  /*0610*/  PRMT R36, RZ, 0x7610, R36 ;  /* 0x00007610ff247816 */ /* 0x001fe20000000024 */
[----:B------:R-:W4:Y:S01]  /*0620*/  LDG.E.EL.128 R24, [R24.64] ;  /* 0x0000000418187981 */ /* 0x000f22000c2e1d00 */
[----:B------:R-:W-:Y:S01]  /*0630*/  PRMT R37, RZ, 0x7610, R37 ;  /* 0x00007610ff257816 */ /* 0x000fe20000000025 */
[-C--:B------:R-:W-:Y:S02]  /*0640*/  IMAD.WIDE R12, R47, R54.reuse, c[0x0][0x198] ;  /* 0x000066002f0c7625 */ /* 0x080fe400078e0236 */
[----:B------:R-:W-:Y:S06]  /*0650*/  BAR.SYNC 0x0 ;  /* 0x0000000000007b1d */ /* 0x000fec0000000000 */
[----:B-1----:R-:W-:-:S04]  /*0660*/  IMAD.WIDE R14, R43, R54, c[0x0][0x198] ;  /* 0x000066002b0e7625 */ /* 0x002fc800078e0236 */
[----:B-----5:R-:W-:Y:S01]  /*0670*/  IMAD.WIDE R16, R45, R54, c[0x0][0x198] ;  /* 0x000066002d107625 */ /* 0x020fe200078e0236 */
[----:B--2---:R-:W-:Y:S02]  /*0680*/  SEL R29, R31, RZ, !P0 ;  /* 0x000000ff1f1d7207 */ /* 0x004fe40004000000 */
[----:B---3--:R-:W-:Y:S02]  /*0690*/  SEL R31, R39, RZ, !P0 ;  /* 0x000000ff271f7207 */ /* 0x008fe40004000000 */
[----:B----4-:R-:W-:Y:S02]  /*06a0*/  SEL R39, R49, RZ, !P0 ;  /* 0x000000ff31277207 */ /* 0x010fe40004000000 */
[----:B------:R-:W-:Y:S01]  /*06b0*/  SEL R49, R51, RZ, !P0 ;  /* 0x000000ff33317207 */ /* 0x000fe20004000000 */
[----:B------:R-:W-:Y:S04]  /*06c0*/  STS [R38.X4], R29 ;  /* 0x0000001d26007388 */ /* 0x000fe80000004800 */
[----:B------:R-:W-:Y:S04]  /*06d0*/  STS [R38.X4+0x400], R31 ;  /* 0x0004001f26007388 */ /* 0x000fe80000004800 */
[----:B------:R-:W-:Y:S04]  /*06e0*/  STS [R38.X4+0x800], R39 ;  /* 0x0008002726007388 */ /* 0x000fe80000004800 */
[----:B------:R-:W-:Y:S04]  /*06f0*/  STS [R38.X4+0xc00], R49 ;  /* 0x000c003126007388 */ /* 0x000fe80000004800 */
[----:B------:R-:W-:Y:S06]  /*0700*/  BAR.SYNC 0x0 ;  /* 0x0000000000007b1d */ /* 0x000fec0000000000 */
[----:B------:R0:W2:Y:S04]  /*0710*/  @!P0 LDG.E.EF.U16 R52, [R18.64] ;  /* 0x0000000412348981 */ /* 0x0000a8000c0e1500 */
[----:B------:R1:W3:Y:S04]  /*0720*/  @!P0 LDG.E.EF.U16 R20, [R12.64] ;  /* 0x000000040c148981 */ /* 0x0002e8000c0e1500 */
[----:B------:R4:W5:Y:S04]  /*0730*/  @!P0 LDG.E.EF.U16 R36, [R14.64] ;  /* 0x000000040e248981 */ /* 0x000968000c0e1500 */
[----:B------:R0:W5:Y:S01]  /*0740*/  @!P0 LDG.E.EF.U16 R37, [R16.64] ;  /* 0x0000000410258981 */ /* 0x000162000c0e1500 */
[----:B------:R-:W-:-:S02]  /*0750*/  SEL R23, R23, RZ, !P0 ;  /* 0x000000ff17177207 */ /* 0x000fc40004000000 */
[----:B------:R-:W-:Y:S02]  /*0760*/  SEL R22, R22, RZ, !P0 ;  /* 0x000000ff16167207 */ /* 0x000fe40004000000 */
[----:B------:R-:W-:Y:S02]  /*0770*/  SHF.L.U32 R23, R23, 0x10, RZ ;  /* 0x0000001017177819 */ /* 0x000fe400000006ff */
[----:B------:R-:W-:Y:S01]  /*0780*/  SHF.L.U32 R22, R22, 0x10, RZ ;  /* 0x0000001016167819 */ /* 0x000fe200000006ff */
[----:B-1----:R-:W-:Y:S01]  /*0790*/  IMAD.WIDE.U32 R12, R21, R44, c[0x0][0x190] ;  /* 0x00006400150c7625 */ /* 0x002fe200078e002c */
[----:B0-----:R-:W-:Y:S03]  /*07a0*/  LDS.128 R16, [R38.X16] ;  /* 0x0000000026107984 */ /* 0x001fe6000000cc00 */
[----:B------:R-:W-:Y:S02]  /*07b0*/  FADD R55, R23, R22 ;  /* 0x0000001617377221 */ /* 0x000fe40000000000 */
[----:B----4-:R-:W4:Y:S01]  /*07c0*/  LDG.E.EL.128 R12, [R12.64] ;  /* 0x000000040c0c7981 */ /* 0x010f22000c2e1d00 */
[----:B------:R-:W-:-:S02]  /*07d0*/  SEL R46, R46, RZ, !P0 ;  /* 0x000000ff2e2e7207 */ /* 0x000fc40004000000 */
[----:B------:R-:W-:Y:S02]  /*07e0*/  SEL R35, R35, RZ, !P0 ;  /* 0x000000ff23237207 */ /* 0x000fe40004000000 */
[----:B------:R-:W-:Y:S02]  /*07f0*/  SHF.L.U32 R46, R46, 0x10, RZ ;  /* 0x000000102e2e7819 */ /* 0x000fe400000006ff */
[----:B------:R-:W-:Y:S02]  /*0800*/  SHF.L.U32 R35, R35, 0x10, RZ ;  /* 0x0000001023237819 */ /* 0x000fe400000006ff */
[----:B------:R-:W-:-:S03]  /*0810*/  MOV R54, RZ ;  /* 0x000000ff00367202 */ /* 0x000fc60000000f00 */
[----:B------:R-:W-:Y:S01]  /*0820*/  FADD R51, R46, R35 ;  /* 0x000000232e337221 */ /* 0x000fe20000000000 */
[----:B------:R-:W-:Y:S06]  /*0830*/  BAR.SYNC 0x0 ;  /* 0x0000000000007b1d */ /* 0x000fec0000000000 */
[----:B------:R-:W-:Y:S01]  /*0840*/  IMAD.WIDE R46, R47, R44, c[0x0][0x1a8] ;  /* 0x00006a002f2e7625 */ /* 0x000fe200078e022c */
[----:B------:R-:W-:Y:S02]  /*0850*/  MOV R35, RZ ;  /* 0x000000ff00237202 */ /* 0x000fe40000000f00 */
[----:B------:R-:W-:-:S02]  /*0860*/  SEL R30, R30, RZ, !P0 ;  /* 0x000000ff1e1e7207 */ /* 0x000fc40004000000 */
[----:B------:R-:W-:Y:S02]  /*0870*/  SEL R50, R50, RZ, !P0 ;  /* 0x000000ff32327207 */ /* 0x000fe40004000000 */
[----:B------:R-:W-:Y:S02]  /*0880*/  SHF.L.U32 R30, R30, 0x10, RZ ;  /* 0x000000101e1e7819 */ /* 0x000fe400000006ff */
[----:B------:R-:W-:Y:S02]  /*0890*/  SEL R28, R28, RZ, !P0 ;  /* 0x000000ff1c1c7207 */ /* 0x000fe40004000000 */
[----:B------:R-:W-:-:S04]  /*08a0*/  SEL R48, R48, RZ, !P0 ;  /* 0x000000ff30307207 */ /* 0x000fc80004000000 */
[----:B------:R-:W-:Y:S02]  /*08b0*/  SHF.L.U32 R48, R48, 0x10, RZ ;  /* 0x0000001030307819 */ /* 0x000fe400000006ff */
[----:B--2---:R-:W-:Y:S02]  /*08c0*/  SEL R23, R52, RZ, !P0 ;  /* 0x000000ff34177207 */ /* 0x004fe40004000000 */
[----:B---3--:R-:W-:Y:S01]  /*08d0*/  SEL R59, R20, RZ, !P0 ;  /* 0x000000ff143b7207 */ /* 0x008fe20004000000 */
[-C--:B------:R-:W-:Y:S01]  /*08e0*/  IMAD.WIDE.U32 R20, R21, R44.reuse, c[0x0][0x1a0] ;  /* 0x0000680015147625 */ /* 0x080fe200078e002c */
[----:B-----5:R-:W-:Y:S02]  /*08f0*/  SEL R61, R36, RZ, !P0 ;  /* 0x000000ff243d7207 */ /* 0x020fe40004000000 */
[----:B------:R-:W-:Y:S01]  /*0900*/  SEL R57, R37, RZ, !P0 ;  /* 0x000000ff25397207 */ /* 0x000fe20004000000 */
[----:B------:R-:W-:Y:S04]  /*0910*/  STS.U16 [R42], R23 ;  /* 0x000000172a007388 */ /* 0x000fe80000000400 */
[----:B------:R-:W-:Y:S04]  /*0920*/  STS.U16 [R42+0x200], R59 ;  /* 0x0002003b2a007388 */ /* 0x000fe80000000400 */
[----:B------:R-:W-:Y:S04]  /*0930*/  STS.U16 [R42+0x400], R61 ;  /* 0x0004003d2a007388 */ /* 0x000fe80000000400 */
[----:B------:R-:W-:Y:S04]  /*0940*/  STS.U16 [R42+0x600], R57 ;  /* 0x000600392a007388 */ /* 0x000fe80000000400 */
[----:B------:R-:W-:Y:S06]  /*0950*/  BAR.SYNC 0x0 ;  /* 0x0000000000007b1d */ /* 0x000fec0000000000 */
[----:B------:R-:W2:Y:S01]  /*0960*/  LDG.E.EL.128 R20, [R20.64] ;  /* 0x0000000414147981 */ /* 0x000ea2000c2e1d00 */
[----:B------:R-:W-:-:S04]  /*0970*/  IMAD.WIDE R52, R53, R44, c[0x0][0x1a8] ;  /* 0x00006a0035347625 */ /* 0x000fc800078e022c */
[-C--:B------:R-:W-:Y:S01]  /*0980*/  IMAD.WIDE R42, R43, R44.reuse, c[0x0][0x1a8] ;  /* 0x00006a002b2a7625 */ /* 0x080fe200078e022c */
[----:B------:R-:W-:Y:S01]  /*0990*/  CS2R R36, SRZ ;  /* 0x0000000000247805 */ /* 0x000fe2000001ff00 */
[----:B------:R0:W3:Y:S02]  /*09a0*/  @!P0 LDG.E.EF R35, [R52.64] ;  /* 0x0000000434238981 */ /* 0x0000e4000c0e1900 */
[----:B------:R-:W-:-:S03]  /*09b0*/  IMAD.WIDE R44, R45, R44, c[0x0][0x1a8] ;  /* 0x00006a002d2c7625 */ /* 0x000fc600078e022c */
[----:B------:R1:W5:Y:S04]  /*09c0*/  @!P0 LDG.E.EF R36, [R46.64] ;  /* 0x000000042e248981 */ /* 0x000368000c0e1900 */
[----:B------:R0:W3:Y:S04]  /*09d0*/  @!P0 LDG.E.EF R54, [R44.64] ;  /* 0x000000042c368981 */ /* 0x0000e8000c0e1900 */
[----:B------:R0:W4:Y:S01]  /*09e0*/  @!P0 LDG.E.EF R37, [R42.64] ;  /* 0x000000042a258981 */ /* 0x000122000c0e1900 */
[----:B-1----:R-:W-:Y:S02]  /*09f0*/  SHF.L.U32 R47, R28, 0x10, RZ ;  /* 0x000000101c2f7819 */ /* 0x002fe400000006ff */
[----:B------:R-:W-:-:S02]  /*0a00*/  PRMT R28, R40, 0x7632, R28 ;  /* 0x00007632281c7816 */ /* 0x000fc4000000001c */
[----:B0-----:R-:W-:-:S05]  /*0a10*/  SHF.L.U32 R43, R50, 0x10, RZ ;  /* 0x00000010322b7819 */ /* 0x001fca00000006ff */
[----:B------:R-:W-:Y:S01]  /*0a20*/  FADD R57, R30, R43 ;  /* 0x0000002b1e397221 */ /* 0x000fe20000000000 */
[C---:B------:R-:W-:Y:S01]  /*0a30*/  PRMT R30, R41.reuse, 0x7632, R30 ;  /* 0x00007632291e7816 */ /* 0x040fe2000000001e */
[----:B------:R-:W-:Y:S01]  /*0a40*/  FADD R53, R48, R47 ;  /* 0x0000002f30357221 */ /* 0x000fe20000000000 */
[----:B------:R-:W-:Y:S02]  /*0a50*/  SHF.L.U32 R28, R28, 0x10, RZ ;  /* 0x000000101c1c7819 */ /* 0x000fe400000006ff */
[----:B------:R-:W-:Y:S02]  /*0a60*/  SHF.L.U32 R30, R30, 0x10, RZ ;  /* 0x000000101e1e7819 */ /* 0x000fe400000006ff */
[----:B------:R-:W-:Y:S02]  /*0a70*/  SHF.L.U32 R43, R40, 0x10, RZ ;  /* 0x00000010282b7819 */ /* 0x000fe400000006ff */
[----:B------:R-:W-:Y:S01]  /*0a80*/  SHF.L.U32 R47, R41, 0x10, RZ ;  /* 0x00000010292f7819 */ /* 0x000fe200000006ff */
[----:B------:R-:W-:Y:S01]  /*0a90*/  FMUL R59, R28, R25 ;  /* 0x000000191c3b7220 */ /* 0x000fe20000400000 */
[----:B------:R-:W-:Y:S01]  /*0aa0*/  LDS.64 R40, [R38.X8] ;  /* 0x0000000026287984 */ /* 0x000fe20000008a00 */
[----:B------:R-:W-:Y:S01]  /*0ab0*/  FMUL R61, R30, R27 ;  /* 0x0000001b1e3d7220 */ /* 0x000fe20000400000 */
[----:B------:R-:W-:-:S02]  /*0ac0*/  SHF.L.U32 R52, R38, 0x5, RZ ;  /* 0x0000000526347819 */ /* 0x000fc400000006ff */
[----:B------:R-:W-:Y:S06]  /*0ad0*/  BAR.SYNC 0x0 ;  /* 0x0000000000007b1d */ /* 0x000fec0000000000 */
[----:B------:R-:W-:Y:S01]  /*0ae0*/  STS [R38.X4], R51 ;  /* 0x0000003326007388 */ /* 0x000fe20000004800 */
[----:B------:R-:W-:Y:S01]  /*0af0*/  FMUL R43, R43, R24 ;  /* 0x000000182b2b7220 */ /* 0x000fe20000400000 */
[----:B------:R-:W-:Y:S02]  /*0b00*/  FMUL R47, R47, R26 ;  /* 0x0000001a2f2f7220 */ /* 0x000fe40000400000 */
[----:B------:R-:W-:Y:S01]  /*0b10*/  STS [R38.X4+0x400], R55 ;  /* 0x0004003726007388 */ /* 0x000fe20000004800 */
[----:B------:R-:W-:-:S03]  /*0b20*/  LOP3.LUT R30, R38, 0x100, RZ, 0xfc, !PT ;  /* 0x00000100261e7812 */ /* 0x000fc600078efcff */
[----:B------:R-:W-:Y:S01]  /*0b30*/  STS [R38.X4+0x800], R53 ;  /* 0x0008003526007388 */ /* 0x000fe20000004800 */
[----:B------:R-:W-:-:S03]  /*0b40*/  LOP3.LUT R46, R38, 0x200, RZ, 0xfc, !PT ;  /* 0x00000200262e7812 */ /* 0x000fc600078efcff */
[----:B------:R-:W-:Y:S01]  /*0b50*/  STS [R38.X4+0xc00], R57 ;  /* 0x000c003926007388 */ /* 0x000fe20000004800 */
[----:B------:R-:W-:-:S03]  /*0b60*/  LOP3.LUT R48, R38, 0x300, RZ, 0xfc, !PT ;  /* 0x0000030026307812 */ /* 0x000fc600078efcff */
[----:B------:R-:W-:Y:S06]  /*0b70*/  BAR.SYNC 0x0 ;  /* 0x0000000000007b1d */ /* 0x000fec0000000000 */
[----:B------:R-:W-:Y:S01]  /*0b80*/  LDS.128 R24, [R38.X16] ;  /* 0x0000000026187984 */ /* 0x000fe2000000cc00 */
[C---:B------:R-:W-:Y:S01]  /*0b90*/  FMUL R28, R6.reuse, R43 ;  /* 0x0000002b061c7220 */ /* 0x040fe20000400000 */
[C---:B------:R-:W-:Y:S02]  /*0ba0*/  FMUL R50, R6.reuse, R47 ;  /* 0x0000002f06327220 */ /* 0x040fe40000400000 */
[----:B------:R-:W-:Y:S06]  /*0bb0*/  BAR.SYNC 0x0 ;  /* 0x0000000000007b1d */ /* 0x000fec0000000000 */
[----:B------:R0:W-:Y:S04]  /*0bc0*/  STS [R52+0x8], R59 ;  /* 0x0000083b34007388 */ /* 0x0001e80000000800 */
[----:B------:R1:W-:Y:S04]  /*0bd0*/  STS [R52+0x18], R61 ;  /* 0x0000183d34007388 */ /* 0x0003e80000000800 */
[----:B------:R-:W-:Y:S01]  /*0be0*/  STS [R52], R43 ;  /* 0x0000002b34007388 */ /* 0x000fe20000000800 */
[----:B0-----:R-:W-:-:S03]  /*0bf0*/  FMUL R59, R6, R59 ;  /* 0x0000003b063b7220 */ /* 0x001fc60000400000 */
[----:B------:R-:W-:Y:S01]  /*0c00*/  STS [R52+0x10], R47 ;  /* 0x0000102f34007388 */ /* 0x000fe20000000800 */
[----:B-1----:R-:W-:-:S03]  /*0c10*/  FMUL R61, R6, R61 ;  /* 0x0000003d063d7220 */ /* 0x002fc60000400000 */
[----:B------:R-:W-:Y:S06]  /*0c20*/  BAR.SYNC 0x0 ;  /* 0x0000000000007b1d */ /* 0x000fec0000000000 */
[----:B------:R-:W-:Y:S04]  /*0c30*/  LDS R42, [R38.X8] ;  /* 0x00000000262a7984 */ /* 0x000fe80000008800 */
[----:B------:R-:W-:Y:S04]  /*0c40*/  LDS R45, [R30.X8] ;  /* 0x000000001e2d7984 */ /* 0x000fe80000008800 */
[----:B------:R-:W-:Y:S04]  /*0c50*/  LDS R44, [R46.X8] ;  /* 0x000000002e2c7984 */ /* 0x000fe80000008800 */
[----:B------:R-:W-:Y:S04]  /*0c60*/  LDS R43, [R48.X8] ;  /* 0x00000000302b7984 */ /* 0x000fe80000008800 */
[----:B------:R-:W-:Y:S06]  /*0c70*/  BAR.SYNC 0x0 ;  /* 0x0000000000007b1d */ /* 0x000fec0000000000 */
[----:B------:R-:W-:Y:S04]  /*0c80*/  STS [R52], R28 ;  /* 0x0000001c34007388 */ /* 0x000fe80000000800 */
[----:B------:R-:W-:Y:S04]  /*0c90*/  STS [R52+0x8], R59 ;  /* 0x0000083b34007388 */ /* 0x000fe80000000800 */
[----:B------:R-:W-:Y:S04]  /*0ca0*/  STS [R52+0x10], R50 ;  /* 0x0000103234007388 */ /* 0x000fe80000000800 */
[----:B------:R-:W-:Y:S04]  /*0cb0*/  STS [R52+0x18], R61 ;  /* 0x0000183d34007388 */ /* 0x000fe80000000800 */
[----:B------:R-:W-:Y:S06]  /*0cc0*/  BAR.SYNC 0x0 ;  /* 0x0000000000007b1d */ /* 0x000fec0000000000 */
[----:B------:R-:W0:Y:S04]  /*0cd0*/  LDS R46, [R46.X8] ;  /* 0x000000002e2e7984 */ /* 0x000e280000008800 */
[----:B------:R-:W1:Y:S04]  /*0ce0*/  LDS R30, [R30.X8] ;  /* 0x000000001e1e7984 */ /* 0x000e680000008800 */
[----:B------:R-:W1:Y:S04]  /*0cf0*/  LDS R48, [R48.X8] ;  /* 0x0000000030307984 */ /* 0x000e680000008800 */
[----:B------:R-:W1:Y:S01]  /*0d00*/  LDS R28, [R38.X8] ;  /* 0x00000000261c7984 */ /* 0x000e620000008800 */
[----:B0-----:R-:W-:-:S03]  /*0d10*/  FADD R51, R39, R46 ;  /* 0x0000002e27337221 */ /* 0x001fc60000000000 */
[----:B------:R-:W-:Y:S06]  /*0d20*/  BAR.SYNC 0x0 ;  /* 0x0000000000007b1d */ /* 0x000fec0000000000 */
[----:B-1----:R-:W-:Y:S01]  /*0d30*/  FADD R47, R31, R30 ;  /* 0x0000001e1f2f7221 */ /* 0x002fe20000000000 */
[----:B------:R-:W-:Y:S01]  /*0d40*/  FADD R49, R49, R48 ;  /* 0x0000003031317221 */ /* 0x000fe20000000000 */
[----:B------:R-:W-:-:S03]  /*0d50*/  FADD R39, R29, R28 ;  /* 0x0000001c1d277221 */ /* 0x000fc60000000000 */
[----:B------:R-:W-:Y:S04]  /*0d60*/  STS [R38.X4+0x400], R47 ;  /* 0x0004002f26007388 */ /* 0x000fe80000004800 */
[----:B------:R-:W-:Y:S04]  /*0d70*/  STS [R38.X4], R39 ;  /* 0x0000002726007388 */ /* 0x000fe80000004800 */
[----:B------:R-:W-:Y:S04]  /*0d80*/  STS [R38.X4+0x800], R51 ;  /* 0x0008003326007388 */ /* 0x000fe80000004800 */
[----:B------:R-:W-:Y:S04]  /*0d90*/  STS [R38.X4+0xc00], R49 ;  /* 0x000c003126007388 */ /* 0x000fe80000004800 */
[----:B------:R-:W-:Y:S06]  /*0da0*/  BAR.SYNC 0x0 ;  /* 0x0000000000007b1d */ /* 0x000fec0000000000 */
[----:B------:R-:W4:Y:S01]  /*0db0*/  LDS.128 R28, [R38.X16] ;  /* 0x00000000261c7984 */ /* 0x000f22000000cc00 */
[----:B------:R-:W-:Y:S01]  /*0dc0*/  PLOP3.LUT P1, PT, PT, PT, UP0, 0x80, 0x0 ;  /* 0x000000000000781c */ /* 0x000fe20003f2f008 */
[----:B------:R-:W-:Y:S01]  /*0dd0*/  UPLOP3.LUT UP0, UPT, UPT, UPT, UPT, 0x40, 0x0 ;  /* 0x000000000000789c */ /* 0x000fe20003f0e870 */
[----:B--2---:R-:W-:Y:S01]  /*0de0*/  FMUL R21, R17, R21 ;  /* 0x0000001511157220 */ /* 0x004fe20000400000 */
[----:B------:R-:W-:Y:S01]  /*0df0*/  FMUL R53, R16, R20 ;  /* 0x0000001410357220 */ /* 0x000fe20000400000 */
[----:B------:R-:W-:Y:S01]  /*0e00*/  SHF.L.U32 R17, R41, 0x10, RZ ;  /* 0x0000001029117819 */ /* 0x000fe200000006ff */
[----:B------:R-:W-:Y:S01]  /*0e10*/  FMUL R18, R18, R22 ;  /* 0x0000001612127220 */ /* 0x000fe20000400000 */
[----:B------:R-:W-:-:S02]  /*0e20*/  SHF.L.U32 R16, R40, 0x10, RZ ;  /* 0x0000001028107819 */ /* 0x000fc400000006ff */
[----:B------:R-:W-:Y:S01]  /*0e30*/  PRMT R41, R41, 0x7632, R41 ;  /* 0x0000763229297816 */ /* 0x000fe20000000029 */
[----:B------:R-:W-:Y:S02]  /*0e40*/  FMUL R17, R17, R18 ;  /* 0x0000001211117220 */ /* 0x000fe40000400000 */
[----:B------:R-:W-:Y:S01]  /*0e50*/  FMUL R53, R16, R53 ;  /* 0x0000003510357220 */ /* 0x000fe20000400000 */
[----:B------:R-:W-:Y:S01]  /*0e60*/  SHF.L.U32 R41, R41, 0x10, RZ ;  /* 0x0000001029297819 */ /* 0x000fe200000006ff */
[----:B------:R-:W-:Y:S01]  /*0e70*/  FMUL R16, R19, R23 ;  /* 0x0000001713107220 */ /* 0x000fe20000400000 */
[----:B------:R-:W-:-:S03]  /*0e80*/  FSEL R17, R17, -RZ, !P0 ;  /* 0x800000ff11117208 */ /* 0x000fc60004000000 */
[----:B------:R-:W-:Y:S02]  /*0e90*/  FMUL R16, R41, R16 ;  /* 0x0000001029107220 */ /* 0x000fe40000400000 */
[----:B------:R-:W-:Y:S01]  /*0ea0*/  FADD R10, R17, R10 ;  /* 0x0000000a110a7221 */ /* 0x000fe20000000000 */
[----:B---3--:R-:W-:Y:S02]  /*0eb0*/  SEL R54, R54, RZ, !P0 ;  /* 0x000000ff36367207 */ /* 0x008fe40004000000 */
[----:B------:R-:W-:Y:S02]  /*0ec0*/  FSEL R17, R16, -RZ, !P0 ;  /* 0x800000ff10117208 */ /* 0x000fe40004000000 */
[----:B------:R-:W-:Y:S01]  /*0ed0*/  PRMT R40, R40, 0x7632, R40 ;  /* 0x0000763228287816 */ /* 0x000fe20000000028 */
[----:B------:R-:W-:Y:S02]  /*0ee0*/  FMUL R43, R54, R43 ;  /* 0x0000002b362b7220 */ /* 0x000fe40000400000 */
[----:B------:R-:W-:Y:S01]  /*0ef0*/  FADD R32, R17, R32 ;  /* 0x0000002011207221 */ /* 0x000fe20000000000 */
[----:B----4-:R-:W-:Y:S01]  /*0f00*/  FMUL R17, R12, R28 ;  /* 0x0000001c0c117220 */ /* 0x010fe20000400000 */
[----:B------:R-:W-:Y:S01]  /*0f10*/  FMUL R12, R13, R29 ;  /* 0x0000001d0d0c7220 */ /* 0x000fe20000400000 */
[----:B------:R-:W-:Y:S01]  /*0f20*/  SHF.L.U32 R40, R40, 0x10, RZ ;  /* 0x0000001028287819 */ /* 0x000fe200000006ff */
[----:B------:R-:W-:Y:S01]  /*0f30*/  FMUL R13, R14, R30 ;  /* 0x0000001e0e0d7220 */ /* 0x000fe20000400000 */
[----:B------:R-:W-:Y:S01]  /*0f40*/  SEL R35, R35, RZ, !P0 ;  /* 0x000000ff23237207 */ /* 0x000fe20004000000 */
[----:B------:R-:W-:Y:S01]  /*0f50*/  FMUL R14, R15, R31 ;  /* 0x0000001f0f0e7220 */ /* 0x000fe20000400000 */
[----:B-----5:R-:W-:-:S02]  /*0f60*/  SEL R36, R36, RZ, !P0 ;  /* 0x000000ff24247207 */ /* 0x020fc40004000000 */
[----:B------:R-:W-:Y:S01]  /*0f70*/  SEL R37, R37, RZ, !P0 ;  /* 0x000000ff25257207 */ /* 0x000fe20004000000 */
[----:B------:R-:W-:Y:S01]  /*0f80*/  FMUL R12, R25, R12 ;  /* 0x0000000c190c7220 */ /* 0x000fe20000400000 */
[----:B------:R-:W-:Y:S01]  /*0f90*/  FSEL R16, R43, -RZ, !P0 ;  /* 0x800000ff2b107208 */ /* 0x000fe20004000000 */
[----:B------:R-:W-:Y:S01]  /*0fa0*/  FMUL R13, R26, R13 ;  /* 0x0000000d1a0d7220 */ /* 0x000fe20000400000 */
[----:B------:R-:W-:Y:S01]  /*0fb0*/  FMUL R21, R40, R21 ;  /* 0x0000001528157220 */ /* 0x000fe20000400000 */
[----:B------:R-:W-:Y:S01]  /*0fc0*/  FMUL R42, R35, R42 ;  /* 0x0000002a232a7220 */ /* 0x000fe20000400000 */
[----:B------:R-:W-:Y:S01]  /*0fd0*/  FMUL R45, R36, R45 ;  /* 0x0000002d242d7220 */ /* 0x000fe20000400000 */
[----:B------:R-:W-:Y:S01]  /*0fe0*/  FMUL R44, R37, R44 ;  /* 0x0000002c252c7220 */ /* 0x000fe20000400000 */
[----:B------:R-:W-:Y:S01]  /*0ff0*/  FMUL R17, R24, R17 ;  /* 0x0000001118117220 */ /* 0x000fe20000400000 */
[----:B------:R-:W-:Y:S01]  /*1000*/  FMUL R14, R27, R14 ;  /* 0x0000000e1b0e7220 */ /* 0x000fe20000400000 */
[----:B------:R-:W-:Y:S01]  /*1010*/  FSEL R15, R12, -RZ, !P0 ;  /* 0x800000ff0c0f7208 */ /* 0x000fe20004000000 */
[----:B------:R-:W-:Y:S01]  /*1020*/  FADD R9, R16, R9 ;  /* 0x0000000910097221 */ /* 0x000fe20000000000 */
[----:B------:R-:W-:-:S02]  /*1030*/  FSEL R12, R13, -RZ, !P0 ;  /* 0x800000ff0d0c7208 */ /* 0x000fc40004000000 */
[----:B------:R-:W-:Y:S02]  /*1040*/  FSEL R18, R53, -RZ, !P0 ;  /* 0x800000ff35127208 */ /* 0x000fe40004000000 */
[----:B------:R-:W-:Y:S02]  /*1050*/  FSEL R21, R21, -RZ, !P0 ;  /* 0x800000ff15157208 */ /* 0x000fe40004000000 */
[----:B------:R-:W-:Y:S02]  /*1060*/  FSEL R42, R42, -RZ, !P0 ;  /* 0x800000ff2a2a7208 */ /* 0x000fe40004000000 */
[----:B------:R-:W-:Y:S02]  /*1070*/  FSEL R45, R45, -RZ, !P0 ;  /* 0x800000ff2d2d7208 */ /* 0x000fe40004000000 */
[----:B------:R-:W-:Y:S02]  /*1080*/  FSEL R44, R44, -RZ, !P0 ;  /* 0x800000ff2c2c7208 */ /* 0x000fe40004000000 */
[----:B------:R-:W-:-:S02]  /*1090*/  FSEL R16, R17, -RZ, !P0 ;  /* 0x800000ff11107208 */ /* 0x000fc40004000000 */
[----:B------:R-:W-:Y:S01]  /*10a0*/  FSEL R13, R14, -RZ, !P0 ;  /* 0x800000ff0e0d7208 */ /* 0x000fe20004000000 */
[----:B------:R-:W-:Y:S01]  /*10b0*/  FADD R33, R18, R33 ;  /* 0x0000002112217221 */ /* 0x000fe20000000000 */
        /* <DEDUP_REMOVED lines=8> */
[----:B------:R-:W-:Y:S01]  /*1140*/  MOV R25, 0x400 ;  /* 0x0000040000197802 */ /* 0x000fe20000000f00 */
[----:B------:R-:W-:Y:S01]  /*1150*/  @!P1 CALL.REL.NOINC `(.L_x_0) ;  /* 0x0000001000009944 */ /* 0x000fe20003c00000 */
[----:B------:R-:W-:Y:S05]  /*1160*/  BRA `(.L_x_1) ;  /* 0xffffefa000007947 */ /* 0x000fea000383ffff */
.L_x_0:
[----:B------:R-:W-:Y:S01]  /*1170*/  FADD R2, R11, R2 ;  /* 0x000000020b027221 */ /* 0x000fe20000000000 */
[----:B------:R-:W-:Y:S06]  /*1180*/  BAR.SYNC 0x0 ;  /* 0x0000000000007b1d */ /* 0x000fec0000000000 */
[----:B------:R-:W-:Y:S01]  /*1190*/  FADD R3, R3, R2 ;  /* 0x0000000203037221 */ /* 0x000fe20000000000 */
[----:B------:R-:W-:Y:S01]  /*11a0*/  FADD R33, R33, R34 ;  /* 0x0000002221217221 */ /* 0x000fe20000000000 */
[----:B------:R-:W-:Y:S01]  /*11b0*/  SHF.R.S32.HI R17, RZ, 0x1f, R0 ;  /* 0x0000001fff117819 */ /* 0x000fe20000011400 */
[----:B------:R-:W-:Y:S01]  /*11c0*/  ULDC.64 UR4, c[0x0][0x118] ;  /* 0x0000460000047ab9 */ /* 0x000fe20000000a00 */
[----:B------:R-:W-:Y:S01]  /*11d0*/  FADD R3, R4, R3 ;  /* 0x0000000304037221 */ /* 0x000fe20000000000 */
[----:B------:R-:W-:Y:S01]  /*11e0*/  FADD R33, R10, R33 ;  /* 0x000000210a217221 */ /* 0x000fe20000000000 */
[----:B------:R-:W-:-:S03]  /*11f0*/  FADD R8, R5, R8 ;  /* 0x0000000805087221 */ /* 0x000fc60000000000 */
[----:B------:R-:W0:Y:S01]  /*1200*/  SHFL.BFLY PT, R2, R3, 0x10, 0x1f ;  /* 0x0e001f0003027f89 */ /* 0x000e2200000e0000 */
[----:B------:R-:W-:Y:S01]  /*1210*/  FADD R33, R32, R33 ;  /* 0x0000002120217221 */ /* 0x000fe20000000000 */
[----:B------:R-:W-:-:S04]  /*1220*/  FADD R8, R7, R8 ;  /* 0x0000000807087221 */ /* 0x000fc80000000000 */
[----:B------:R-:W-:-:S05]  /*1230*/  FADD R8, R9, R8 ;  /* 0x0000000809087221 */ /* 0x000fca0000000000 */
[----:B------:R-:W1:Y:S01]  /*1240*/  SHFL.BFLY PT, R5, R8, 0x10, 0x1f ;  /* 0x0e001f0008057f89 */ /* 0x000e6200000e0000 */
[----:B0-----:R-:W-:-:S05]  /*1250*/  FADD R4, R3, R2 ;  /* 0x0000000203047221 */ /* 0x001fca0000000000 */
[----:B------:R-:W0:Y:S01]  /*1260*/  SHFL.BFLY PT, R11, R4, 0x8, 0x1f ;  /* 0x0d001f00040b7f89 */ /* 0x000e2200000e0000 */
[----:B-1----:R-:W-:Y:S01]  /*1270*/  FADD R7, R8, R5 ;  /* 0x0000000508077221 */ /* 0x002fe20000000000 */
[----:B0-----:R-:W-:-:S05]  /*1280*/  FADD R11, R4, R11 ;  /* 0x0000000b040b7221 */ /* 0x001fca0000000000 */
[----:B------:R-:W0:Y:S02]  /*1290*/  SHFL.BFLY PT, R2, R11, 0x4, 0x1f ;  /* 0x0c801f000b027f89 */ /* 0x000e2400000e0000 */
[----:B0-----:R-:W-:Y:S02]  /*12a0*/  FADD R6, R11, R2 ;  /* 0x000000020b067221 */ /* 0x001fe40000000000 */
[----:B------:R-:W0:Y:S04]  /*12b0*/  S2R R2, SR_TID.X ;  /* 0x0000000000027919 */ /* 0x000e280000002100 */
[----:B------:R-:W1:Y:S01]  /*12c0*/  SHFL.BFLY PT, R13, R6, 0x2, 0x1f ;  /* 0x0c401f00060d7f89 */ /* 0x000e6200000e0000 */
[C---:B0-----:R-:W-:Y:S02]  /*12d0*/  LOP3.LUT P2, RZ, R2.reuse, 0x1f, RZ, 0xc0, !PT ;  /* 0x0000001f02ff7812 */ /* 0x041fe4000784c0ff */
[----:B------:R-:W-:Y:S01]  /*12e0*/  ISETP.GE.AND P3, PT, R2, 0x8, PT ;  /* 0x000000080200780c */ /* 0x000fe20003f66270 */
[----:B-1----:R-:W-:Y:S01]  /*12f0*/  FADD R13, R6, R13 ;  /* 0x0000000d060d7221 */ /* 0x002fe20000000000 */
[----:B------:R-:W-:Y:S01]  /*1300*/  SHF.R.U32.HI R3, RZ, 0x3, R2 ;  /* 0x00000003ff037819 */ /* 0x000fe20000011602 */
[----:B------:R-:W0:Y:S01]  /*1310*/  SHFL.BFLY PT, R6, R33, 0x10, 0x1f ;  /* 0x0e001f0021067f89 */ /* 0x000e2200000e0000 */
[----:B------:R-:W-:-:S02]  /*1320*/  LOP3.LUT P1, RZ, R2, 0x7, RZ, 0xc0, !PT ;  /* 0x0000000702ff7812 */ /* 0x000fc4000782c0ff */
[----:B------:R-:W-:Y:S01]  /*1330*/  LOP3.LUT R3, R3, 0x1c, RZ, 0xc0, !PT ;  /* 0x0000001c03037812 */ /* 0x000fe200078ec0ff */
[----:B------:R-:W1:Y:S01]  /*1340*/  SHFL.BFLY PT, R12, R13, 0x1, 0x1f ;  /* 0x0c201f000d0c7f89 */ /* 0x000e6200000e0000 */
[----:B------:R-:W-:Y:S01]  /*1350*/  ISETP.LT.AND P1, PT, R2, 0x8, !P1 ;  /* 0x000000080200780c */ /* 0x000fe20004f21270 */
[----:B0-----:R-:W-:Y:S01]  /*1360*/  FADD R10, R33, R6 ;  /* 0x00000006210a7221 */ /* 0x001fe20000000000 */
[----:B-1----:R-:W-:-:S04]  /*1370*/  FADD R12, R13, R12 ;  /* 0x0000000c0d0c7221 */ /* 0x002fc80000000000 */
[----:B------:R-:W0:Y:S04]  /*1380*/  SHFL.BFLY PT, R15, R10, 0x8, 0x1f ;  /* 0x0d001f000a0f7f89 */ /* 0x000e2800000e0000 */
[----:B------:R-:W-:Y:S04]  /*1390*/  @!P2 STS [R3], R12 ;  /* 0x0000000c0300a388 */ /* 0x000fe80000000800 */
[----:B------:R-:W-:Y:S06]  /*13a0*/  BAR.SYNC 0x0 ;  /* 0x0000000000007b1d */ /* 0x000fec0000000000 */
[----:B------:R-:W1:Y:S01]  /*13b0*/  @!P3 LDS R14, [R2.X4] ;  /* 0x00000000020eb984 */ /* 0x000e620000004800 */
[----:B0-----:R-:W-:Y:S01]  /*13c0*/  FADD R12, R10, R15 ;  /* 0x0000000f0a0c7221 */ /* 0x001fe20000000000 */
[----:B------:R-:W-:-:S04]  /*13d0*/  LOP3.LUT R10, R2, 0xff, RZ, 0xc0, !PT ;  /* 0x000000ff020a7812 */ /* 0x000fc800078ec0ff */
[----:B------:R-:W-:Y:S01]  /*13e0*/  ISETP.EQ.AND P0, PT, R10, RZ, !P0 ;  /* 0x000000ff0a00720c */ /* 0x000fe20004702270 */
[----:B-1----:R-:W0:Y:S02]  /*13f0*/  SHFL.BFLY PT, R11, R14, 0x4, 0x1f ;  /* 0x0c801f000e0b7f89 */ /* 0x002e2400000e0000 */
[----:B0-----:R-:W-:Y:S01]  /*1400*/  FADD R11, R14, R11 ;  /* 0x0000000b0e0b7221 */ /* 0x001fe20000000000 */
[----:B------:R-:W-:-:S04]  /*1410*/  SHF.L.U64.HI R14, R0, 0x2, R17 ;  /* 0x00000002000e7819 */ /* 0x000fc80000010211 */
[----:B------:R-:W0:Y:S02]  /*1420*/  SHFL.BFLY PT, R4, R11, 0x2, 0x1f ;  /* 0x0c401f000b047f89 */ /* 0x000e2400000e0000 */
[----:B0-----:R-:W-:Y:S02]  /*1430*/  FADD R4, R11, R4 ;  /* 0x000000040b047221 */ /* 0x001fe40000000000 */
[----:B------:R-:W0:Y:S04]  /*1440*/  SHFL.BFLY PT, R11, R12, 0x4, 0x1f ;  /* 0x0c801f000c0b7f89 */ /* 0x000e2800000e0000 */
[----:B------:R-:W1:Y:S01]  /*1450*/  SHFL.BFLY PT, R13, R4, 0x1, 0x1f ;  /* 0x0c201f00040d7f89 */ /* 0x000e6200000e0000 */
[----:B0-----:R-:W-:Y:S01]  /*1460*/  FADD R11, R12, R11 ;  /* 0x0000000b0c0b7221 */ /* 0x001fe20000000000 */
[----:B------:R-:W-:Y:S01]  /*1470*/  SHF.L.U32 R12, R0, 0x2, RZ ;  /* 0x00000002000c7819 */ /* 0x000fe200000006ff */
[----:B-1----:R-:W-:-:S03]  /*1480*/  FADD R13, R4, R13 ;  /* 0x0000000d040d7221 */ /* 0x002fc60000000000 */
[----:B------:R-:W-:Y:S01]  /*1490*/  IADD3 R10, P4, R12, c[0x0][0x1b0], RZ ;  /* 0x00006c000c0a7a10 */ /* 0x000fe20007f9e0ff */
[----:B------:R-:W0:Y:S04]  /*14a0*/  SHFL.BFLY PT, R4, R11, 0x2, 0x1f ;  /* 0x0c401f000b047f89 */ /* 0x000e2800000e0000 */
[----:B------:R-:W-:Y:S04]  /*14b0*/  @P1 STS [R2.X4], R13 ;  /* 0x0000000d02001388 */ /* 0x000fe80000004800 */
[----:B------:R-:W-:Y:S06]  /*14c0*/  BAR.SYNC 0x0 ;  /* 0x0000000000007b1d */ /* 0x000fec0000000000 */
[----:B------:R-:W1:Y:S04]  /*14d0*/  LDS R6, [RZ] ;  /* 0x00000000ff067984 */ /* 0x000e680000000800 */
[----:B------:R-:W-:Y:S06]  /*14e0*/  BAR.SYNC 0x0 ;  /* 0x0000000000007b1d */ /* 0x000fec0000000000 */
[----:B0-----:R-:W-:Y:S01]  /*14f0*/  FADD R4, R11, R4 ;  /* 0x000000040b047221 */ /* 0x001fe20000000000 */
[----:B------:R-:W-:-:S04]  /*1500*/  IADD3.X R11, R14, c[0x0][0x1b4], RZ, P4, !PT ;  /* 0x00006d000e0b7a10 */ /* 0x000fc800027fe4ff */
[----:B------:R-:W0:Y:S04]  /*1510*/  SHFL.BFLY PT, R13, R4, 0x1, 0x1f ;  /* 0x0c201f00040d7f89 */ /* 0x000e2800000e0000 */
[----:B-1----:R-:W-:Y:S04]  /*1520*/  STS [RZ], R6 ;  /* 0x00000006ff007388 */ /* 0x002fe80000000800 */
[----:B------:R-:W-:Y:S06]  /*1530*/  BAR.SYNC 0x0 ;  /* 0x0000000000007b1d */ /* 0x000fec0000000000 */
[----:B------:R-:W1:Y:S01]  /*1540*/  LDS R15, [RZ] ;  /* 0x00000000ff0f7984 */ /* 0x000e620000000800 */
[----:B0-----:R-:W-:-:S03]  /*1550*/  FADD R6, R4, R13 ;  /* 0x0000000d04067221 */ /* 0x001fc60000000000 */
[----:B-1----:R-:W-:Y:S04]  /*1560*/  @P0 STG.E [R10.64], R15 ;  /* 0x0000000f0a000986 */ /* 0x002fe8000c101904 */
[----:B------:R-:W-:Y:S06]  /*1570*/  BAR.SYNC 0x0 ;  /* 0x0000000000007b1d */ /* 0x000fec0000000000 */
[----:B------:R-:W-:Y:S04]  /*1580*/  @!P2 STS [R3], R6 ;  /* 0x000000060300a388 */ /* 0x000fe80000000800 */
[----:B------:R-:W-:Y:S06]  /*1590*/  BAR.SYNC 0x0 ;  /* 0x0000000000007b1d */ /* 0x000fec0000000000 */
[----:B------:R-:W-:Y:S04]  /*15a0*/  @!P3 LDS R16, [R2.X4] ;  /* 0x000000000210b984 */ /* 0x000fe80000004800 */
[----:B------:R-:W0:Y:S02]  /*15b0*/  SHFL.BFLY PT, R6, R7, 0x8, 0x1f ;  /* 0x0d001f0007067f89 */ /* 0x000e2400000e0000 */
[----:B0-----:R-:W-:-:S05]  /*15c0*/  FADD R9, R7, R6 ;  /* 0x0000000607097221 */ /* 0x001fca0000000000 */
[----:B------:R-:W0:Y:S04]  /*15d0*/  SHFL.BFLY PT, R10, R9, 0x4, 0x1f ;  /* 0x0c801f00090a7f89 */ /* 0x000e2800000e0000 */
[----:B------:R-:W1:Y:S01]  /*15e0*/  SHFL.BFLY PT, R13, R16, 0x4, 0x1f ;  /* 0x0c801f00100d7f89 */ /* 0x000e6200000e0000 */
[----:B0-----:R-:W-:-:S05]  /*15f0*/  FADD R10, R9, R10 ;  /* 0x0000000a090a7221 */ /* 0x001fca0000000000 */
[----:B------:R-:W0:Y:S01]  /*1600*/  SHFL.BFLY PT, R11, R10, 0x2, 0x1f ;  /* 0x0c401f000a0b7f89 */ /* 0x000e2200000e0000 */
[----:B-1----:R-:W-:-:S05]  /*1610*/  FADD R13, R16, R13 ;  /* 0x0000000d100d7221 */ /* 0x002fca0000000000 */
[----:B------:R-:W1:Y:S01]  /*1620*/  SHFL.BFLY PT, R4, R13, 0x2, 0x1f ;  /* 0x0c401f000d047f89 */ /* 0x000e6200000e0000 */
[----:B0-----:R-:W-:-:S05]  /*1630*/  FADD R11, R10, R11 ;  /* 0x0000000b0a0b7221 */ /* 0x001fca0000000000 */
[----:B------:R-:W0:Y:S01]  /*1640*/  SHFL.BFLY PT, R8, R11, 0x1, 0x1f ;  /* 0x0c201f000b087f89 */ /* 0x000e2200000e0000 */
[----:B-1----:R-:W-:-:S05]  /*1650*/  FADD R4, R13, R4 ;  /* 0x000000040d047221 */ /* 0x002fca0000000000 */
[----:B------:R-:W1:Y:S01]  /*1660*/  SHFL.BFLY PT, R5, R4, 0x1, 0x1f ;  /* 0x0c201f0004057f89 */ /* 0x000e6200000e0000 */
[----:B0-----:R-:W-:Y:S01]  /*1670*/  FADD R8, R11, R8 ;  /* 0x000000080b087221 */ /* 0x001fe20000000000 */
[----:B-1----:R-:W-:Y:S01]  /*1680*/  FADD R5, R4, R5 ;  /* 0x0000000504057221 */ /* 0x002fe20000000000 */
[----:B------:R-:W-:-:S04]  /*1690*/  IADD3 R4, P4, R12, c[0x0][0x1b8], RZ ;  /* 0x00006e000c047a10 */ /* 0x000fc80007f9e0ff */
[----:B------:R-:W-:Y:S04]  /*16a0*/  @P1 STS [R2.X4], R5 ;  /* 0x0000000502001388 */ /* 0x000fe80000004800 */
[----:B------:R-:W-:Y:S06]  /*16b0*/  BAR.SYNC 0x0 ;  /* 0x0000000000007b1d */ /* 0x000fec0000000000 */
[----:B------:R-:W0:Y:S01]  /*16c0*/  LDS R6, [RZ] ;  /* 0x00000000ff067984 */ /* 0x000e220000000800 */
[----:B------:R-:W-:-:S03]  /*16d0*/  IADD3.X R5, R14, c[0x0][0x1bc], RZ, P4, !PT ;  /* 0x00006f000e057a10 */ /* 0x000fc600027fe4ff */
[----:B------:R-:W-:Y:S06]  /*16e0*/  BAR.SYNC 0x0 ;  /* 0x0000000000007b1d */ /* 0x000fec0000000000 */
[----:B0-----:R-:W-:Y:S04]  /*16f0*/  STS [RZ], R6 ;  /* 0x00000006ff007388 */ /* 0x001fe80000000800 */
[----:B------:R-:W-:Y:S06]  /*1700*/  BAR.SYNC 0x0 ;  /* 0x0000000000007b1d */ /* 0x000fec0000000000 */
[----:B------:R-:W0:Y:S04]  /*1710*/  LDS R7, [RZ] ;  /* 0x00000000ff077984 */ /* 0x000e280000000800 */
[----:B0-----:R-:W-:Y:S04]  /*1720*/  @P0 STG.E [R4.64], R7 ;  /* 0x0000000704000986 */ /* 0x001fe8000c101904 */
[----:B------:R-:W-:Y:S06]  /*1730*/  BAR.SYNC 0x0 ;  /* 0x0000000000007b1d */ /* 0x000fec0000000000 */
[----:B------:R-:W-:Y:S04]  /*1740*/  @!P2 STS [R3], R8 ;  /* 0x000000080300a388 */ /* 0x000fe80000000800 */
[----:B------:R-:W-:Y:S06]  /*1750*/  BAR.SYNC 0x0 ;  /* 0x0000000000007b1d */ /* 0x000fec0000000000 */
[----:B------:R-:W0:Y:S04]  /*1760*/  @!P3 LDS R0, [R2.X4] ;  /* 0x000000000200b984 */ /* 0x000e280000004800 */
[----:B0-----:R-:W0:Y:S02]  /*1770*/  SHFL.BFLY PT, R9, R0, 0x4, 0x1f ;  /* 0x0c801f0000097f89 */ /* 0x001e2400000e0000 */
[----:B0-----:R-:W-:-:S05]  /*1780*/  FADD R9, R0, R9 ;  /* 0x0000000900097221 */ /* 0x001fca0000000000 */
[----:B------:R-:W0:Y:S02]  /*1790*/  SHFL.BFLY PT, R6, R9, 0x2, 0x1f ;  /* 0x0c401f0009067f89 */ /* 0x000e2400000e0000 */
[----:B0-----:R-:W-:-:S05]  /*17a0*/  FADD R6, R9, R6 ;  /* 0x0000000609067221 */ /* 0x001fca0000000000 */
[----:B------:R-:W0:Y:S02]  /*17b0*/  SHFL.BFLY PT, R11, R6, 0x1, 0x1f ;  /* 0x0c201f00060b7f89 */ /* 0x000e2400000e0000 */
[----:B0-----:R-:W-:-:S05]  /*17c0*/  FADD R11, R6, R11 ;  /* 0x0000000b060b7221 */ /* 0x001fca0000000000 */
[----:B------:R-:W-:Y:S04]  /*17d0*/  @P1 STS [R2.X4], R11 ;  /* 0x0000000b02001388 */ /* 0x000fe80000004800 */
[----:B------:R-:W-:Y:S06]  /*17e0*/  BAR.SYNC 0x0 ;  /* 0x0000000000007b1d */ /* 0x000fec0000000000 */
[----:B------:R-:W-:Y:S05]  /*17f0*/  @!P0 EXIT ;  /* 0x000000000000894d */ /* 0x000fea0003800000 */
[----:B------:R-:W0:Y:S01]  /*1800*/  LDS R5, [RZ] ;  /* 0x00000000ff057984 */ /* 0x000e220000000800 */
[----:B------:R-:W-:-:S04]  /*1810*/  IADD3 R2, P0, R12, c[0x0][0x1c0], RZ ;  /* 0x000070000c027a10 */ /* 0x000fc80007f1e0ff */
[----:B------:R-:W-:-:S05]  /*1820*/  IADD3.X R3, R14, c[0x0][0x1c4], RZ, P0, !PT ;  /* 0x000071000e037a10 */ /* 0x000fca00007fe4ff */
[----:B0-----:R-:W-:Y:S01]  /*1830*/  STG.E [R2.64], R5 ;  /* 0x0000000502007986 */ /* 0x001fe2000c101904 */
[----:B------:R-:W-:Y:S05]  /*1840*/  EXIT ;  /* 0x000000000000794d */ /* 0x000fea0003800000 */
.L_x_2:
[----:B------:R-:W-:-:S00]  /*1850*/  BRA `(.L_x_2) ;  /* 0xfffffff000007947 */ /* 0x000fc0000383ffff */
[----:B------:R-:W-:-:S00]  /*1860*/  NOP ;  /* 0x0000000000007918 */ /* 0x000fc00000000000 */
        /* <DEDUP_REMOVED lines=9> */
.L_x_3:


//--------------------- .nv.shared.triton__0d1d2d3d4d5d6d7d8d9d10d11d12d13de14de --------------------------
	.section	.nv.shared.triton__0d1d2d3d4d5d6d7d8d9d10d11d12d13de14de,"aw",@nobits
	.align	16
